//
// Generated by NVIDIA NVVM Compiler
//
// Compiler Build ID: CL-36424714
// Cuda compilation tools, release 13.0, V13.0.88
// Based on NVVM 20.0.0
//

.version 9.0
.target sm_100
.address_size 64

	// .globl	_Z6warmupv
.extern .func  (.param .b32 func_retval0) vprintf
(
	.param .b64 vprintf_param_0,
	.param .b64 vprintf_param_1
)
;
.global .align 1 .b8 $str[17] = {119, 97, 114, 109, 117, 112, 32, 99, 111, 109, 112, 108, 101, 116, 101, 10};
.extern .shared .align 16 .b8 sdata[];

.visible .entry _Z6warmupv()
{
	.reg .pred 	%p<2>;
	.reg .b32 	%r<8>;
	.reg .b64 	%rd<3>;

	mov.u32 	%r1, %ctaid.x;
	mov.u32 	%r2, %ntid.x;
	mul.lo.s32 	%r3, %r1, %r2;
	mov.u32 	%r4, %tid.x;
	neg.s32 	%r5, %r4;
	setp.ne.s32 	%p1, %r3, %r5;
	@%p1 bra 	$L__BB0_2;
	mov.u64 	%rd1, $str;
	cvta.global.u64 	%rd2, %rd1;
	{ // callseq 0, 0
	.param .b64 param0;
	st.param.b64 	[param0], %rd2;
	.param .b64 param1;
	st.param.b64 	[param1], 0;
	.param .b32 retval0;
	call.uni (retval0), 
	vprintf, 
	(
	param0, 
	param1
	);
	ld.param.b32 	%r6, [retval0];
	} // callseq 0
$L__BB0_2:
	ret;

}
	// .globl	_Z11wave_kernelPfS_S_fi
.visible .entry _Z11wave_kernelPfS_S_fi(
	.param .u64 .ptr .align 1 _Z11wave_kernelPfS_S_fi_param_0,
	.param .u64 .ptr .align 1 _Z11wave_kernelPfS_S_fi_param_1,
	.param .u64 .ptr .align 1 _Z11wave_kernelPfS_S_fi_param_2,
	.param .f32 _Z11wave_kernelPfS_S_fi_param_3,
	.param .u32 _Z11wave_kernelPfS_S_fi_param_4
)
{
	.reg .pred 	%p<7>;
	.reg .b32 	%r<12>;
	.reg .b32 	%f<23>;
	.reg .b64 	%rd<14>;

	ld.param.u64 	%rd3, [_Z11wave_kernelPfS_S_fi_param_0];
	ld.param.u64 	%rd5, [_Z11wave_kernelPfS_S_fi_param_1];
	ld.param.u64 	%rd4, [_Z11wave_kernelPfS_S_fi_param_2];
	ld.param.f32 	%f7, [_Z11wave_kernelPfS_S_fi_param_3];
	ld.param.u32 	%r5, [_Z11wave_kernelPfS_S_fi_param_4];
	cvta.to.global.u64 	%rd1, %rd5;
	mov.u32 	%r1, %tid.x;
	mov.u32 	%r6, %ctaid.x;
	mov.u32 	%r2, %ntid.x;
	mad.lo.s32 	%r3, %r6, %r2, %r1;
	setp.ge.s32 	%p1, %r3, %r5;
	mul.wide.s32 	%rd6, %r3, 4;
	add.s64 	%rd2, %rd1, %rd6;
	mov.f32 	%f20, 0f00000000;
	@%p1 bra 	$L__BB1_2;
	ld.global.f32 	%f20, [%rd2];
$L__BB1_2:
	shl.b32 	%r7, %r1, 2;
	mov.u32 	%r8, sdata;
	add.s32 	%r4, %r8, %r7;
	st.shared.f32 	[%r4+4], %f20;
	setp.ne.s32 	%p2, %r1, 0;
	@%p2 bra 	$L__BB1_6;
	setp.lt.s32 	%p3, %r3, 1;
	mov.f32 	%f21, 0f00000000;
	@%p3 bra 	$L__BB1_5;
	add.s32 	%r9, %r3, -1;
	mul.wide.u32 	%rd7, %r9, 4;
	add.s64 	%rd8, %rd1, %rd7;
	ld.global.f32 	%f21, [%rd8];
$L__BB1_5:
	st.shared.f32 	[sdata], %f21;
$L__BB1_6:
	add.s32 	%r10, %r2, -1;
	setp.ne.s32 	%p4, %r1, %r10;
	@%p4 bra 	$L__BB1_10;
	add.s32 	%r11, %r3, 1;
	setp.ge.s32 	%p5, %r11, %r5;
	mov.f32 	%f22, 0f00000000;
	@%p5 bra 	$L__BB1_9;
	ld.global.f32 	%f22, [%rd2+4];
$L__BB1_9:
	st.shared.f32 	[%r4+8], %f22;
$L__BB1_10:
	setp.ge.s32 	%p6, %r3, %r5;
	bar.sync 	0;
	@%p6 bra 	$L__BB1_12;
	ld.shared.f32 	%f11, [%r4+4];
	cvta.to.global.u64 	%rd9, %rd3;
	add.s64 	%rd11, %rd9, %rd6;
	ld.global.f32 	%f12, [%rd11];
	ld.shared.f32 	%f13, [%r4];
	add.f32 	%f14, %f11, %f11;
	sub.f32 	%f15, %f13, %f14;
	ld.shared.f32 	%f16, [%r4+8];
	add.f32 	%f17, %f15, %f16;
	sub.f32 	%f18, %f14, %f12;
	fma.rn.f32 	%f19, %f7, %f17, %f18;
	cvta.to.global.u64 	%rd12, %rd4;
	add.s64 	%rd13, %rd12, %rd6;
	st.global.f32 	[%rd13], %f19;
$L__BB1_12:
	ret;

}


// ===== COMPILED SASS (sm_100) =====

	.target	sm_100

	.elftype	@"ET_EXEC"


//--------------------- .note.nv.tkinfo           --------------------------
	.section	.note.nv.tkinfo,"",@"SHT_NOTE"
	.sectionflags	@"SHF_NOTE_NV_TKINFO"
	.tkinfo
        /*0018*/ 	.word	0x00000002
        /*0030*/ 	.string	""
        /*0030*/ 	.string	"ptxas"
        /*0030*/ 	.string	"Cuda compilation tools, release 13.0, V13.0.88"
        /*0030*/ 	.string	"Build cuda_13.0.r13.0/compiler.36424714_0"
        /*0030*/ 	.string	"-arch sm_100 -m 64 "



//--------------------- .note.nv.cuinfo           --------------------------
	.section	.note.nv.cuinfo,"",@"SHT_NOTE"
	.sectionflags	@"SHF_NOTE_NV_CUINFO"
        /*0018*/ 	.short	0x0002
        /*001a*/ 	.short	0x0064
        /*001c*/ 	.short	0x0082
	.zero		2


//--------------------- .nv.info                  --------------------------
	.section	.nv.info,"",@"SHT_CUDA_INFO"
	.align	4


	//----- nvinfo : EIATTR_REGCOUNT
	.align		4
        /*0000*/ 	.byte	0x04, 0x2f
        /*0002*/ 	.short	(.L_2 - .L_1)
	.align		4
.L_1:
        /*0004*/ 	.word	index@(_Z6warmupv)
        /*0008*/ 	.word	0x00000018


	//----- nvinfo : EIATTR_FRAME_SIZE
	.align		4
.L_2:
        /*000c*/ 	.byte	0x04, 0x11
        /*000e*/ 	.short	(.L_4 - .L_3)
	.align		4
.L_3:
        /*0010*/ 	.word	index@(_Z6warmupv)
        /*0014*/ 	.word	0x00000000


	//----- nvinfo : EIATTR_REGCOUNT
	.align		4
.L_4:
        /*0018*/ 	.byte	0x04, 0x2f
        /*001a*/ 	.short	(.L_6 - .L_5)
	.align		4
.L_5:
        /*001c*/ 	.word	index@(_Z11wave_kernelPfS_S_fi)
        /*0020*/ 	.word	0x0000000e


	//----- nvinfo : EIATTR_FRAME_SIZE
	.align		4
.L_6:
        /*0024*/ 	.byte	0x04, 0x11
        /*0026*/ 	.short	(.L_8 - .L_7)
	.align		4
.L_7:
        /*0028*/ 	.word	index@(_Z11wave_kernelPfS_S_fi)
        /*002c*/ 	.word	0x00000000


	//----- nvinfo : EIATTR_MIN_STACK_SIZE
	.align		4
.L_8:
        /*0030*/ 	.byte	0x04, 0x12
        /*0032*/ 	.short	(.L_10 - .L_9)
	.align		4
.L_9:
        /*0034*/ 	.word	index@(_Z11wave_kernelPfS_S_fi)
        /*0038*/ 	.word	0x00000000


	//----- nvinfo : EIATTR_MIN_STACK_SIZE
	.align		4
.L_10:
        /*003c*/ 	.byte	0x04, 0x12
        /*003e*/ 	.short	(.L_12 - .L_11)
	.align		4
.L_11:
        /*0040*/ 	.word	index@(_Z6warmupv)
        /*0044*/ 	.word	0x00000000
.L_12:


//--------------------- .nv.compat                --------------------------
	.section	.nv.compat,"",@"SHT_CUDA_COMPAT_INFO"
	.align	4
        /*0000*/ 	.byte	0x02, 0x09, 0x00, 0x00, 0x02, 0x02, 0x01, 0x00, 0x02, 0x05, 0x05, 0x00, 0x03, 0x07, 0x01, 0x01
        /*0010*/ 	.byte	0x02, 0x03, 0x00, 0x00, 0x02, 0x06, 0x01, 0x00, 0x04, 0x0b, 0x08, 0x00, 0x09, 0x00, 0x00, 0x00
        /*0020*/ 	.byte	0x00, 0x00, 0x00, 0x00


//--------------------- .nv.info._Z11wave_kernelPfS_S_fi --------------------------
	.section	.nv.info._Z11wave_kernelPfS_S_fi,"",@"SHT_CUDA_INFO"
	.sectionflags	@""
	.align	4


	//----- nvinfo : EIATTR_CUDA_API_VERSION
	.align		4
        /*0000*/ 	.byte	0x04, 0x37
        /*0002*/ 	.short	(.L_14 - .L_13)
.L_13:
        /*0004*/ 	.word	0x00000082


	//----- nvinfo : EIATTR_KPARAM_INFO
	.align		4
.L_14:
        /*0008*/ 	.byte	0x04, 0x17
        /*000a*/ 	.short	(.L_16 - .L_15)
.L_15:
        /*000c*/ 	.word	0x00000000
        /*0010*/ 	.short	0x0004
        /*0012*/ 	.short	0x001c
        /*0014*/ 	.byte	0x00, 0xf0, 0x11, 0x00


	//----- nvinfo : EIATTR_KPARAM_INFO
	.align		4
.L_16:
        /*0018*/ 	.byte	0x04, 0x17
        /*001a*/ 	.short	(.L_18 - .L_17)
.L_17:
        /*001c*/ 	.word	0x00000000
        /*0020*/ 	.short	0x0003
        /*0022*/ 	.short	0x0018
        /*0024*/ 	.byte	0x00, 0xf0, 0x11, 0x00


	//----- nvinfo : EIATTR_KPARAM_INFO
	.align		4
.L_18:
        /*0028*/ 	.byte	0x04, 0x17
        /*002a*/ 	.short	(.L_20 - .L_19)
.L_19:
        /*002c*/ 	.word	0x00000000
        /*0030*/ 	.short	0x0002
        /*0032*/ 	.short	0x0010
        /*0034*/ 	.byte	0x00, 0xf5, 0x21, 0x00


	//----- nvinfo : EIATTR_KPARAM_INFO
	.align		4
.L_20:
        /*0038*/ 	.byte	0x04, 0x17
        /*003a*/ 	.short	(.L_22 - .L_21)
.L_21:
        /*003c*/ 	.word	0x00000000
        /*0040*/ 	.short	0x0001
        /*0042*/ 	.short	0x0008
        /*0044*/ 	.byte	0x00, 0xf5, 0x21, 0x00


	//----- nvinfo : EIATTR_KPARAM_INFO
	.align		4
.L_22:
        /*0048*/ 	.byte	0x04, 0x17
        /*004a*/ 	.short	(.L_24 - .L_23)
.L_23:
        /*004c*/ 	.word	0x00000000
        /*0050*/ 	.short	0x0000
        /*0052*/ 	.short	0x0000
        /*0054*/ 	.byte	0x00, 0xf5, 0x21, 0x00


	//----- nvinfo : EIATTR_SPARSE_MMA_MASK
	.align		4
.L_24:
        /*0058*/ 	.byte	0x03, 0x50
        /*005a*/ 	.short	0x0000


	//----- nvinfo : EIATTR_MAXREG_COUNT
	.align		4
        /*005c*/ 	.byte	0x03, 0x1b
        /*005e*/ 	.short	0x00ff


	//----- nvinfo : EIATTR_NUM_BARRIERS
	.align		4
        /*0060*/ 	.byte	0x02, 0x4c
        /*0062*/ 	.byte	0x01
	.zero		1


	//----- nvinfo : EIATTR_MERCURY_ISA_VERSION
	.align		4
        /*0064*/ 	.byte	0x03, 0x5f
        /*0066*/ 	.short	0x0101


	//----- nvinfo : EIATTR_VRC_CTA_INIT_COUNT
	.align		4
        /*0068*/ 	.byte	0x02, 0x4a
	.zero		1
	.zero		1


	//----- nvinfo : EIATTR_EXIT_INSTR_OFFSETS
	.align		4
        /*006c*/ 	.byte	0x04, 0x1c
        /*006e*/ 	.short	(.L_26 - .L_25)


	//   ....[0]....
.L_25:
        /*0070*/ 	.word	0x000002c0


	//   ....[1]....
        /*0074*/ 	.word	0x000003c0


	//----- nvinfo : EIATTR_CRS_STACK_SIZE
	.align		4
.L_26:
        /*0078*/ 	.byte	0x04, 0x1e
        /*007a*/ 	.short	(.L_28 - .L_27)
.L_27:
        /*007c*/ 	.word	0x00000000


	//----- nvinfo : EIATTR_CBANK_PARAM_SIZE
	.align		4
.L_28:
        /*0080*/ 	.byte	0x03, 0x19
        /*0082*/ 	.short	0x0020


	//----- nvinfo : EIATTR_PARAM_CBANK
	.align		4
        /*0084*/ 	.byte	0x04, 0x0a
        /*0086*/ 	.short	(.L_30 - .L_29)
	.align		4
.L_29:
        /*0088*/ 	.word	index@(.nv.constant0._Z11wave_kernelPfS_S_fi)
        /*008c*/ 	.short	0x0380
        /*008e*/ 	.short	0x0020


	//----- nvinfo : EIATTR_SW_WAR
	.align		4
.L_30:
        /*0090*/ 	.byte	0x04, 0x36
        /*0092*/ 	.short	(.L_32 - .L_31)
.L_31:
        /*0094*/ 	.word	0x00000008
.L_32:


//--------------------- .nv.info._Z6warmupv       --------------------------
	.section	.nv.info._Z6warmupv,"",@"SHT_CUDA_INFO"
	.sectionflags	@""
	.align	4


	//----- nvinfo : EIATTR_CUDA_API_VERSION
	.align		4
        /*0000*/ 	.byte	0x04, 0x37
        /*0002*/ 	.short	(.L_34 - .L_33)
.L_33:
        /*0004*/ 	.word	0x00000082


	//----- nvinfo : EIATTR_SPARSE_MMA_MASK
	.align		4
.L_34:
        /*0008*/ 	.byte	0x03, 0x50
        /*000a*/ 	.short	0x0000


	//----- nvinfo : EIATTR_MAXREG_COUNT
	.align		4
        /*000c*/ 	.byte	0x03, 0x1b
        /*000e*/ 	.short	0x00ff


	//----- nvinfo : EIATTR_EXTERNS
	.align		4
        /*0010*/ 	.byte	0x04, 0x0f
        /*0012*/ 	.short	(.L_36 - .L_35)


	//   ....[0]....
	.align		4
.L_35:
        /*0014*/ 	.word	index@(vprintf)


	//----- nvinfo : EIATTR_MERCURY_ISA_VERSION
	.align		4
.L_36:
        /*0018*/ 	.byte	0x03, 0x5f
        /*001a*/ 	.short	0x0101


	//----- nvinfo : EIATTR_VRC_CTA_INIT_COUNT
	.align		4
        /*001c*/ 	.byte	0x02, 0x4a
	.zero		1
	.zero		1


	//----- nvinfo : EIATTR_SYSCALL_OFFSETS
	.align		4
        /*0020*/ 	.byte	0x04, 0x46
        /*0022*/ 	.short	(.L_38 - .L_37)


	//   ....[0]....
.L_37:
        /*0024*/ 	.word	0x000000f0


	//----- nvinfo : EIATTR_EXIT_INSTR_OFFSETS
	.align		4
.L_38:
        /*0028*/ 	.byte	0x04, 0x1c
        /*002a*/ 	.short	(.L_40 - .L_39)


	//   ....[0]....
.L_39:
        /*002c*/ 	.word	0x00000070


	//   ....[1]....
        /*0030*/ 	.word	0x00000100


	//----- nvinfo : EIATTR_CRS_STACK_SIZE
	.align		4
.L_40:
        /*0034*/ 	.byte	0x04, 0x1e
        /*0036*/ 	.short	(.L_42 - .L_41)
.L_41:
        /*0038*/ 	.word	0x00000000


	//----- nvinfo : EIATTR_SW_WAR
	.align		4
.L_42:
        /*003c*/ 	.byte	0x04, 0x36
        /*003e*/ 	.short	(.L_44 - .L_43)
.L_43:
        /*0040*/ 	.word	0x00000008
.L_44:


//--------------------- .nv.callgraph             --------------------------
	.section	.nv.callgraph,"",@"SHT_CUDA_CALLGRAPH"
	.align	4
	.sectionentsize	8
	.align		4
        /*0000*/ 	.word	0x00000000
	.align		4
        /*0004*/ 	.word	0xffffffff
	.align		4
        /*0008*/ 	.word	index@(_Z6warmupv)
	.align		4
        /*000c*/ 	.word	index@(vprintf)
	.align		4
        /*0010*/ 	.word	0x00000000
	.align		4
        /*0014*/ 	.word	0xfffffffe
	.align		4
        /*0018*/ 	.word	0x00000000
	.align		4
        /*001c*/ 	.word	0xfffffffd
	.align		4
        /*0020*/ 	.word	0x00000000
	.align		4
        /*0024*/ 	.word	0xfffffffc


//--------------------- .nv.constant4             --------------------------
	.section	.nv.constant4,"a",@progbits
	.align	8
	.align		8
.nv.constant4:
        /*0000*/ 	.dword	$str
	.align		8
        /*0008*/ 	.dword	vprintf


//--------------------- .text._Z11wave_kernelPfS_S_fi --------------------------
	.section	.text._Z11wave_kernelPfS_S_fi,"ax",@progbits
	.align	128
        .global         _Z11wave_kernelPfS_S_fi
        .type           _Z11wave_kernelPfS_S_fi,@function
        .size           _Z11wave_kernelPfS_S_fi,(.L_x_11 - _Z11wave_kernelPfS_S_fi)
        .other          _Z11wave_kernelPfS_S_fi,@"STO_CUDA_ENTRY STV_DEFAULT"
_Z11wave_kernelPfS_S_fi:
.text._Z11wave_kernelPfS_S_fi:
[----:B------:R-:W-:Y:S01]  /*0000*/  LDC R1, c[0x0][0x37c] ;  /* 0x0000df00ff017b82 */ /* 0x000fe20000000800 */
[----:B------:R-:W0:Y:S07]  /*0010*/  S2R R11, SR_TID.X ;  /* 0x00000000000b7919 */ /* 0x000e2e0000002100 */
[----:B------:R-:W0:Y:S01]  /*0020*/  S2UR UR4, SR_CTAID.X ;  /* 0x00000000000479c3 */ /* 0x000e220000002500 */
[----:B------:R-:W1:Y:S01]  /*0030*/  LDCU UR8, c[0x0][0x39c] ;  /* 0x00007380ff0877ac */ /* 0x000e620008000800 */
[----:B------:R-:W-:Y:S01]  /*0040*/  HFMA2 R6, -RZ, RZ, 0, 0 ;  /* 0x00000000ff067431 */ /* 0x000fe200000001ff */
[----:B------:R-:W2:Y:S05]  /*0050*/  LDCU.64 UR6, c[0x0][0x358] ;  /* 0x00006b00ff0677ac */ /* 0x000eaa0008000a00 */
[----:B------:R-:W0:Y:S08]  /*0060*/  LDC R8, c[0x0][0x360] ;  /* 0x0000d800ff087b82 */ /* 0x000e300000000800 */
[----:B------:R-:W3:Y:S01]  /*0070*/  LDC.64 R4, c[0x0][0x388] ;  /* 0x0000e200ff047b82 */ /* 0x000ee20000000a00 */
[----:B0-----:R-:W-:-:S05]  /*0080*/  IMAD R0, R8, UR4, R11 ;  /* 0x0000000408007c24 */ /* 0x001fca000f8e020b */
[C---:B-1----:R-:W-:Y:S01]  /*0090*/  ISETP.GE.AND P0, PT, R0.reuse, UR8, PT ;  /* 0x0000000800007c0c */ /* 0x042fe2000bf06270 */
[----:B---3--:R-:W-:-:S12]  /*00a0*/  IMAD.WIDE R2, R0, 0x4, R4 ;  /* 0x0000000400027825 */ /* 0x008fd800078e0204 */
[----:B--2---:R-:W2:Y:S01]  /*00b0*/  @!P0 LDG.E R6, desc[UR6][R2.64] ;  /* 0x0000000602068981 */ /* 0x004ea2000c1e1900 */
[----:B------:R-:W0:Y:S01]  /*00c0*/  S2UR UR5, SR_CgaCtaId ;  /* 0x00000000000579c3 */ /* 0x000e220000008800 */
[----:B------:R-:W-:Y:S01]  /*00d0*/  UMOV UR4, 0x400 ;  /* 0x0000040000047882 */ /* 0x000fe20000000000 */
[----:B------:R-:W-:Y:S01]  /*00e0*/  ISETP.NE.AND P1, PT, R11, RZ, PT ;  /* 0x000000ff0b00720c */ /* 0x000fe20003f25270 */
[----:B------:R-:W-:Y:S01]  /*00f0*/  BSSY.RECONVERGENT B0, `(.L_x_0) ;  /* 0x000000e000007945 */ /* 0x000fe20003800200 */
[----:B0-----:R-:W-:-:S06]  /*0100*/  ULEA UR4, UR5, UR4, 0x18 ;  /* 0x0000000405047291 */ /* 0x001fcc000f8ec0ff */
[----:B------:R-:W-:-:S05]  /*0110*/  LEA R7, R11, UR4, 0x2 ;  /* 0x000000040b077c11 */ /* 0x000fca000f8e10ff */
[----:B--2---:R0:W-:Y:S01]  /*0120*/  STS [R7+0x4], R6 ;  /* 0x0000040607007388 */ /* 0x0041e20000000800 */
[----:B------:R-:W-:Y:S05]  /*0130*/  @P1 BRA `(.L_x_1) ;  /* 0x0000000000241947 */ /* 0x000fea0003800000 */
[----:B------:R-:W-:Y:S01]  /*0140*/  ISETP.GE.AND P1, PT, R0, 0x1, PT ;  /* 0x000000010000780c */ /* 0x000fe20003f26270 */
[----:B------:R-:W-:Y:S01]  /*0150*/  BSSY.RECONVERGENT B1, `(.L_x_2) ;  /* 0x0000006000017945 */ /* 0x000fe20003800200 */
[----:B0-----:R-:W-:-:S11]  /*0160*/  MOV R6, RZ ;  /* 0x000000ff00067202 */ /* 0x001fd60000000f00 */
[----:B------:R-:W-:Y:S05]  /*0170*/  @!P1 BRA `(.L_x_3) ;  /* 0x00000000000c9947 */ /* 0x000fea0003800000 */
[----:B------:R-:W-:-:S05]  /*0180*/  IADD3 R9, PT, PT, R0, -0x1, RZ ;  /* 0xffffffff00097810 */ /* 0x000fca0007ffe0ff */
[----:B------:R-:W-:-:S05]  /*0190*/  IMAD.WIDE.U32 R4, R9, 0x4, R4 ;  /* 0x0000000409047825 */ /* 0x000fca00078e0004 */
[----:B------:R0:W5:Y:S02]  /*01a0*/  LDG.E R6, desc[UR6][R4.64] ;  /* 0x0000000604067981 */ /* 0x000164000c1e1900 */
.L_x_3:
[----:B------:R-:W-:Y:S05]  /*01b0*/  BSYNC.RECONVERGENT B1 ;  /* 0x0000000000017941 */ /* 0x000fea0003800200 */
.L_x_2:
[----:B-----5:R1:W-:Y:S02]  /*01c0*/  STS [UR4], R6 ;  /* 0x00000006ff007988 */ /* 0x0203e40008000804 */
.L_x_1:
[----:B------:R-:W-:Y:S05]  /*01d0*/  BSYNC.RECONVERGENT B0 ;  /* 0x0000000000007941 */ /* 0x000fea0003800200 */
.L_x_0:
[----:B0-----:R-:W-:Y:S01]  /*01e0*/  IADD3 R4, PT, PT, R8, -0x1, RZ ;  /* 0xffffffff08047810 */ /* 0x001fe20007ffe0ff */
[----:B------:R-:W-:Y:S03]  /*01f0*/  BSSY.RECONVERGENT B0, `(.L_x_4) ;  /* 0x000000b000007945 */ /* 0x000fe60003800200 */
[----:B------:R-:W-:-:S13]  /*0200*/  ISETP.NE.AND P1, PT, R11, R4, PT ;  /* 0x000000040b00720c */ /* 0x000fda0003f25270 */
[----:B------:R-:W-:Y:S05]  /*0210*/  @P1 BRA `(.L_x_5) ;  /* 0x0000000000201947 */ /* 0x000fea0003800000 */
[----:B------:R-:W-:Y:S01]  /*0220*/  IADD3 R4, PT, PT, R0, 0x1, RZ ;  /* 0x0000000100047810 */ /* 0x000fe20007ffe0ff */
[----:B------:R-:W-:Y:S03]  /*0230*/  BSSY.RECONVERGENT B1, `(.L_x_6) ;  /* 0x0000005000017945 */ /* 0x000fe60003800200 */
[----:B------:R-:W-:Y:S02]  /*0240*/  ISETP.GE.AND P1, PT, R4, UR8, PT ;  /* 0x0000000804007c0c */ /* 0x000fe4000bf26270 */
[----:B------:R-:W-:-:S11]  /*0250*/  MOV R4, RZ ;  /* 0x000000ff00047202 */ /* 0x000fd60000000f00 */
[----:B------:R-:W-:Y:S05]  /*0260*/  @P1 BRA `(.L_x_7) ;  /* 0x0000000000041947 */ /* 0x000fea0003800000 */
[----:B------:R0:W5:Y:S02]  /*0270*/  LDG.E R4, desc[UR6][R2.64+0x4] ;  /* 0x0000040602047981 */ /* 0x000164000c1e1900 */
.L_x_7:
[----:B------:R-:W-:Y:S05]  /*0280*/  BSYNC.RECONVERGENT B1 ;  /* 0x0000000000017941 */ /* 0x000fea0003800200 */
.L_x_6:
[----:B-----5:R2:W-:Y:S02]  /*0290*/  STS [R7+0x8], R4 ;  /* 0x0000080407007388 */ /* 0x0205e40000000800 */
.L_x_5:
[----:B------:R-:W-:Y:S05]  /*02a0*/  BSYNC.RECONVERGENT B0 ;  /* 0x0000000000007941 */ /* 0x000fea0003800200 */
.L_x_4:
[----:B------:R-:W-:Y:S06]  /*02b0*/  BAR.SYNC.DEFER_BLOCKING 0x0 ;  /* 0x0000000000007b1d */ /* 0x000fec0000010000 */
[----:B------:R-:W-:Y:S05]  /*02c0*/  @P0 EXIT ;  /* 0x000000000000094d */ /* 0x000fea0003800000 */
[----:B0-----:R-:W0:Y:S01]  /*02d0*/  LDC.64 R2, c[0x0][0x380] ;  /* 0x0000e000ff027b82 */ /* 0x001e220000000a00 */
[----:B-1----:R-:W1:Y:S01]  /*02e0*/  LDS R6, [R7+0x4] ;  /* 0x0000040007067984 */ /* 0x002e620000000800 */
[----:B------:R-:W3:Y:S03]  /*02f0*/  LDCU UR4, c[0x0][0x398] ;  /* 0x00007300ff0477ac */ /* 0x000ee60008000800 */
[----:B------:R-:W4:Y:S03]  /*0300*/  LDS R8, [R7] ;  /* 0x0000000007087984 */ /* 0x000f260000000800 */
[----:B--2---:R-:W2:Y:S01]  /*0310*/  LDC.64 R4, c[0x0][0x390] ;  /* 0x0000e400ff047b82 */ /* 0x004ea20000000a00 */
[----:B------:R-:W5:Y:S01]  /*0320*/  LDS R11, [R7+0x8] ;  /* 0x00000800070b7984 */ /* 0x000f620000000800 */
[----:B0-----:R-:W-:-:S06]  /*0330*/  IMAD.WIDE R2, R0, 0x4, R2 ;  /* 0x0000000400027825 */ /* 0x001fcc00078e0202 */
[----:B------:R-:W3:Y:S01]  /*0340*/  LDG.E R2, desc[UR6][R2.64] ;  /* 0x0000000602027981 */ /* 0x000ee2000c1e1900 */
[----:B--2---:R-:W-:-:S04]  /*0350*/  IMAD.WIDE R4, R0, 0x4, R4 ;  /* 0x0000000400047825 */ /* 0x004fc800078e0204 */
[----:B-1----:R-:W-:-:S04]  /*0360*/  FADD R9, R6, R6 ;  /* 0x0000000606097221 */ /* 0x002fc80000000000 */
[----:B----4-:R-:W-:-:S04]  /*0370*/  FADD R8, R8, -R9 ;  /* 0x8000000908087221 */ /* 0x010fc80000000000 */
[----:B-----5:R-:W-:Y:S01]  /*0380*/  FADD R8, R8, R11 ;  /* 0x0000000b08087221 */ /* 0x020fe20000000000 */
[----:B---3--:R-:W-:-:S04]  /*0390*/  FADD R9, -R2, R9 ;  /* 0x0000000902097221 */ /* 0x008fc80000000100 */
[----:B------:R-:W-:-:S05]  /*03a0*/  FFMA R9, R8, UR4, R9 ;  /* 0x0000000408097c23 */ /* 0x000fca0008000009 */
[----:B------:R-:W-:Y:S01]  /*03b0*/  STG.E desc[UR6][R4.64], R9 ;  /* 0x0000000904007986 */ /* 0x000fe2000c101906 */
[----:B------:R-:W-:Y:S05]  /*03c0*/  EXIT ;  /* 0x000000000000794d */ /* 0x000fea0003800000 */
.L_x_8:
[----:B------:R-:W-:-:S00]  /*03d0*/  BRA `(.L_x_8) ;  /* 0xfffffffc00fc7947 */ /* 0x000fc0000383ffff */
[----:B------:R-:W-:-:S00]  /*03e0*/  NOP ;  /* 0x0000000000007918 */ /* 0x000fc00000000000 */
        /* <DEDUP_REMOVED lines=9> */
.L_x_11:


//--------------------- .text._Z6warmupv          --------------------------
	.section	.text._Z6warmupv,"ax",@progbits
	.align	128
        .global         _Z6warmupv
        .type           _Z6warmupv,@function
        .size           _Z6warmupv,(.L_x_12 - _Z6warmupv)
        .other          _Z6warmupv,@"STO_CUDA_ENTRY STV_DEFAULT"
_Z6warmupv:
.text._Z6warmupv:
[----:B------:R-:W0:Y:S01]  /*0000*/  LDC R1, c[0x0][0x37c] ;  /* 0x0000df00ff017b82 */ /* 0x000e220000000800 */
[----:B------:R-:W1:Y:S07]  /*0010*/  S2R R0, SR_TID.X ;  /* 0x0000000000007919 */ /* 0x000e6e0000002100 */
[----:B------:R-:W2:Y:S01]  /*0020*/  S2UR UR4, SR_CTAID.X ;  /* 0x00000000000479c3 */ /* 0x000ea20000002500 */
[----:B------:R-:W2:Y:S02]  /*0030*/  LDCU UR5, c[0x0][0x360] ;  /* 0x00006c00ff0577ac */ /* 0x000ea40008000800 */
[----:B--2---:R-:W-:Y:S01]  /*0040*/  UIMAD UR4, UR4, UR5, URZ ;  /* 0x00000005040472a4 */ /* 0x004fe2000f8e02ff */
[----:B-1----:R-:W-:-:S05]  /*0050*/  IMAD.MOV R0, RZ, RZ, -R0 ;  /* 0x000000ffff007224 */ /* 0x002fca00078e0a00 */
[----:B------:R-:W-:-:S13]  /*0060*/  ISETP.NE.AND P0, PT, R0, UR4, PT ;  /* 0x0000000400007c0c */ /* 0x000fda000bf05270 */
[----:B0-----:R-:W-:Y:S05]  /*0070*/  @P0 EXIT ;  /* 0x000000000000094d */ /* 0x001fea0003800000 */
[----:B------:R-:W-:Y:S01]  /*0080*/  MOV R0, 0x8 ;  /* 0x0000000800007802 */ /* 0x000fe20000000f00 */
[----:B------:R-:W0:Y:S01]  /*0090*/  LDCU.64 UR4, c[0x4][URZ] ;  /* 0x01000000ff0477ac */ /* 0x000e220008000a00 */
[----:B------:R-:W-:Y:S02]  /*00a0*/  CS2R R6, SRZ ;  /* 0x0000000000067805 */ /* 0x000fe4000001ff00 */
[----:B------:R1:W2:Y:S01]  /*00b0*/  LDC.64 R2, c[0x4][R0] ;  /* 0x0100000000027b82 */ /* 0x0002a20000000a00 */
[----:B0-----:R-:W-:Y:S02]  /*00c0*/  IMAD.U32 R4, RZ, RZ, UR4 ;  /* 0x00000004ff047e24 */ /* 0x001fe4000f8e00ff */
[----:B-1----:R-:W-:-:S07]  /*00d0*/  IMAD.U32 R5, RZ, RZ, UR5 ;  /* 0x00000005ff057e24 */ /* 0x002fce000f8e00ff */
[----:B------:R-:W-:-:S07]  /*00e0*/  LEPC R20, `(.L_x_9) ;  /* 0x000000001014794e */ /* 0x000fce0000000000 */
[----:B--2---:R-:W-:Y:S05]  /*00f0*/  CALL.ABS.NOINC R2 ;  /* 0x0000000002007343 */ /* 0x004fea0003c00000 */
.L_x_9:
[----:B------:R-:W-:Y:S05]  /*0100*/  EXIT ;  /* 0x000000000000794d */ /* 0x000fea0003800000 */
.L_x_10:
        /* <DEDUP_REMOVED lines=15> */
.L_x_12:


//--------------------- .nv.global.init           --------------------------
	.section	.nv.global.init,"aw",@progbits
.nv.global.init:
	.type		$str,@object
	.size		$str,(.L_0 - $str)
$str:
        /*0000*/ 	.byte	0x77, 0x61, 0x72, 0x6d, 0x75, 0x70, 0x20, 0x63, 0x6f, 0x6d, 0x70, 0x6c, 0x65, 0x74, 0x65, 0x0a
        /*0010*/ 	.byte	0x00
.L_0:


//--------------------- .nv.shared._Z11wave_kernelPfS_S_fi --------------------------
	.section	.nv.shared._Z11wave_kernelPfS_S_fi,"aw",@nobits
	.sectionflags	@""
	.align	16
	.zero		1024


//--------------------- .nv.shared.reserved.0     --------------------------
	.section	.nv.shared.reserved.0,"aw",@nobits
	.weak		__nv_reservedSMEM_offset_0_alias
	.size		__nv_reservedSMEM_offset_0_alias, 0, 64
	.other		__nv_reservedSMEM_offset_0_alias,@"STO_CUDA_RESERVED_SHARED STV_DEFAULT"
__nv_reservedSMEM_offset_0_alias:
	.zero		0
	.zero		64


//--------------------- .nv.shared._Z6warmupv     --------------------------
	.section	.nv.shared._Z6warmupv,"aw",@nobits
	.sectionflags	@""
	.align	16
	.zero		1024


//--------------------- .nv.constant0._Z11wave_kernelPfS_S_fi --------------------------
	.section	.nv.constant0._Z11wave_kernelPfS_S_fi,"a",@progbits
	.sectionflags	@""
	.align	4
.nv.constant0._Z11wave_kernelPfS_S_fi:
	.zero		928


//--------------------- .nv.constant0._Z6warmupv  --------------------------
	.section	.nv.constant0._Z6warmupv,"a",@progbits
	.sectionflags	@""
	.align	4
.nv.constant0._Z6warmupv:
	.zero		896


//--------------------- SYMBOLS --------------------------

	.type		.nv.reservedSmem.offset0,@object
	.size		.nv.reservedSmem.offset0,0x4
	.type		.nv.reservedSmem.cap,@object
	.size		.nv.reservedSmem.cap,0x4
	.type		vprintf,@function
